//
// Generated by NVIDIA NVVM Compiler
//
// Compiler Build ID: CL-36424714
// Cuda compilation tools, release 13.0, V13.0.88
// Based on NVVM 20.0.0
//

.version 9.0
.target sm_100
.address_size 64

	// .globl	_Z12MinReductionPfS_
// _ZZ12MinReductionPfS_E7partial has been demoted

.visible .entry _Z12MinReductionPfS_(
	.param .u64 .ptr .align 1 _Z12MinReductionPfS__param_0,
	.param .u64 .ptr .align 1 _Z12MinReductionPfS__param_1
)
{
	.reg .pred 	%p<7>;
	.reg .b32 	%r<17>;
	.reg .b32 	%f<6>;
	.reg .b64 	%rd<7>;
	// demoted variable
	.shared .align 4 .b8 _ZZ12MinReductionPfS_E7partial[1024];
	ld.param.u64 	%rd2, [_Z12MinReductionPfS__param_0];
	ld.param.u64 	%rd1, [_Z12MinReductionPfS__param_1];
	cvta.to.global.u64 	%rd3, %rd2;
	mov.u32 	%r6, %ctaid.x;
	mov.u32 	%r1, %ntid.x;
	mov.u32 	%r2, %tid.x;
	mad.lo.s32 	%r7, %r6, %r1, %r2;
	mul.wide.u32 	%rd4, %r7, 4;
	add.s64 	%rd5, %rd3, %rd4;
	ld.global.f32 	%f1, [%rd5];
	shl.b32 	%r8, %r2, 2;
	mov.u32 	%r9, _ZZ12MinReductionPfS_E7partial;
	add.s32 	%r3, %r9, %r8;
	st.shared.f32 	[%r3], %f1;
	setp.lt.u32 	%p1, %r1, 2;
	@%p1 bra 	$L__BB0_5;
	mov.b32 	%r16, 1;
$L__BB0_2:
	setp.gt.u32 	%p2, %r2, 9;
	bar.sync 	0;
	shl.b32 	%r5, %r16, 1;
	add.s32 	%r12, %r5, 1023;
	and.b32  	%r13, %r12, %r2;
	setp.ne.s32 	%p3, %r13, 0;
	or.pred  	%p4, %p3, %p2;
	@%p4 bra 	$L__BB0_4;
	shl.b32 	%r14, %r16, 2;
	add.s32 	%r15, %r3, %r14;
	ld.shared.f32 	%f2, [%r15];
	ld.shared.f32 	%f3, [%r3];
	setp.lt.f32 	%p5, %f2, %f3;
	selp.f32 	%f4, %f2, %f3, %p5;
	st.shared.f32 	[%r3], %f4;
$L__BB0_4:
	setp.lt.u32 	%p6, %r5, %r1;
	mov.u32 	%r16, %r5;
	@%p6 bra 	$L__BB0_2;
$L__BB0_5:
	cvta.to.global.u64 	%rd6, %rd1;
	ld.shared.f32 	%f5, [_ZZ12MinReductionPfS_E7partial];
	st.global.f32 	[%rd6], %f5;
	ret;

}


// ===== COMPILED SASS (sm_100) =====

	.target	sm_100

	.elftype	@"ET_EXEC"


//--------------------- .note.nv.tkinfo           --------------------------
	.section	.note.nv.tkinfo,"",@"SHT_NOTE"
	.sectionflags	@"SHF_NOTE_NV_TKINFO"
	.tkinfo
        /*0018*/ 	.word	0x00000002
        /*0030*/ 	.string	""
        /*0030*/ 	.string	"ptxas"
        /*0030*/ 	.string	"Cuda compilation tools, release 13.0, V13.0.88"
        /*0030*/ 	.string	"Build cuda_13.0.r13.0/compiler.36424714_0"
        /*0030*/ 	.string	"-arch sm_100 -m 64 "



//--------------------- .note.nv.cuinfo           --------------------------
	.section	.note.nv.cuinfo,"",@"SHT_NOTE"
	.sectionflags	@"SHF_NOTE_NV_CUINFO"
        /*0018*/ 	.short	0x0002
        /*001a*/ 	.short	0x0064
        /*001c*/ 	.short	0x0082
	.zero		2


//--------------------- .nv.info                  --------------------------
	.section	.nv.info,"",@"SHT_CUDA_INFO"
	.align	4


	//----- nvinfo : EIATTR_REGCOUNT
	.align		4
        /*0000*/ 	.byte	0x04, 0x2f
        /*0002*/ 	.short	(.L_1 - .L_0)
	.align		4
.L_0:
        /*0004*/ 	.word	index@(_Z12MinReductionPfS_)
        /*0008*/ 	.word	0x0000000c


	//----- nvinfo : EIATTR_FRAME_SIZE
	.align		4
.L_1:
        /*000c*/ 	.byte	0x04, 0x11
        /*000e*/ 	.short	(.L_3 - .L_2)
	.align		4
.L_2:
        /*0010*/ 	.word	index@(_Z12MinReductionPfS_)
        /*0014*/ 	.word	0x00000000


	//----- nvinfo : EIATTR_MIN_STACK_SIZE
	.align		4
.L_3:
        /*0018*/ 	.byte	0x04, 0x12
        /*001a*/ 	.short	(.L_5 - .L_4)
	.align		4
.L_4:
        /*001c*/ 	.word	index@(_Z12MinReductionPfS_)
        /*0020*/ 	.word	0x00000000
.L_5:


//--------------------- .nv.compat                --------------------------
	.section	.nv.compat,"",@"SHT_CUDA_COMPAT_INFO"
	.align	4
        /*0000*/ 	.byte	0x02, 0x09, 0x00, 0x00, 0x02, 0x02, 0x01, 0x00, 0x02, 0x05, 0x05, 0x00, 0x03, 0x07, 0x01, 0x01
        /*0010*/ 	.byte	0x02, 0x03, 0x00, 0x00, 0x02, 0x06, 0x01, 0x00, 0x04, 0x0b, 0x08, 0x00, 0x09, 0x00, 0x00, 0x00
        /*0020*/ 	.byte	0x00, 0x00, 0x00, 0x00


//--------------------- .nv.info._Z12MinReductionPfS_ --------------------------
	.section	.nv.info._Z12MinReductionPfS_,"",@"SHT_CUDA_INFO"
	.sectionflags	@""
	.align	4


	//----- nvinfo : EIATTR_CUDA_API_VERSION
	.align		4
        /*0000*/ 	.byte	0x04, 0x37
        /*0002*/ 	.short	(.L_7 - .L_6)
.L_6:
        /*0004*/ 	.word	0x00000082


	//----- nvinfo : EIATTR_KPARAM_INFO
	.align		4
.L_7:
        /*0008*/ 	.byte	0x04, 0x17
        /*000a*/ 	.short	(.L_9 - .L_8)
.L_8:
        /*000c*/ 	.word	0x00000000
        /*0010*/ 	.short	0x0001
        /*0012*/ 	.short	0x0008
        /*0014*/ 	.byte	0x00, 0xf5, 0x21, 0x00


	//----- nvinfo : EIATTR_KPARAM_INFO
	.align		4
.L_9:
        /*0018*/ 	.byte	0x04, 0x17
        /*001a*/ 	.short	(.L_11 - .L_10)
.L_10:
        /*001c*/ 	.word	0x00000000
        /*0020*/ 	.short	0x0000
        /*0022*/ 	.short	0x0000
        /*0024*/ 	.byte	0x00, 0xf5, 0x21, 0x00


	//----- nvinfo : EIATTR_SPARSE_MMA_MASK
	.align		4
.L_11:
        /*0028*/ 	.byte	0x03, 0x50
        /*002a*/ 	.short	0x0000


	//----- nvinfo : EIATTR_MAXREG_COUNT
	.align		4
        /*002c*/ 	.byte	0x03, 0x1b
        /*002e*/ 	.short	0x00ff


	//----- nvinfo : EIATTR_NUM_BARRIERS
	.align		4
        /*0030*/ 	.byte	0x02, 0x4c
        /*0032*/ 	.byte	0x01
	.zero		1


	//----- nvinfo : EIATTR_MERCURY_ISA_VERSION
	.align		4
        /*0034*/ 	.byte	0x03, 0x5f
        /*0036*/ 	.short	0x0101


	//----- nvinfo : EIATTR_VRC_CTA_INIT_COUNT
	.align		4
        /*0038*/ 	.byte	0x02, 0x4a
	.zero		1
	.zero		1


	//----- nvinfo : EIATTR_EXIT_INSTR_OFFSETS
	.align		4
        /*003c*/ 	.byte	0x04, 0x1c
        /*003e*/ 	.short	(.L_13 - .L_12)


	//   ....[0]....
.L_12:
        /*0040*/ 	.word	0x00000250


	//----- nvinfo : EIATTR_CBANK_PARAM_SIZE
	.align		4
.L_13:
        /*0044*/ 	.byte	0x03, 0x19
        /*0046*/ 	.short	0x0010


	//----- nvinfo : EIATTR_PARAM_CBANK
	.align		4
        /*0048*/ 	.byte	0x04, 0x0a
        /*004a*/ 	.short	(.L_15 - .L_14)
	.align		4
.L_14:
        /*004c*/ 	.word	index@(.nv.constant0._Z12MinReductionPfS_)
        /*0050*/ 	.short	0x0380
        /*0052*/ 	.short	0x0010


	//----- nvinfo : EIATTR_SW_WAR
	.align		4
.L_15:
        /*0054*/ 	.byte	0x04, 0x36
        /*0056*/ 	.short	(.L_17 - .L_16)
.L_16:
        /*0058*/ 	.word	0x00000008
.L_17:


//--------------------- .nv.callgraph             --------------------------
	.section	.nv.callgraph,"",@"SHT_CUDA_CALLGRAPH"
	.align	4
	.sectionentsize	8
	.align		4
        /*0000*/ 	.word	0x00000000
	.align		4
        /*0004*/ 	.word	0xffffffff
	.align		4
        /*0008*/ 	.word	0x00000000
	.align		4
        /*000c*/ 	.word	0xfffffffe
	.align		4
        /*0010*/ 	.word	0x00000000
	.align		4
        /*0014*/ 	.word	0xfffffffd
	.align		4
        /*0018*/ 	.word	0x00000000
	.align		4
        /*001c*/ 	.word	0xfffffffc


//--------------------- .text._Z12MinReductionPfS_ --------------------------
	.section	.text._Z12MinReductionPfS_,"ax",@progbits
	.align	128
        .global         _Z12MinReductionPfS_
        .type           _Z12MinReductionPfS_,@function
        .size           _Z12MinReductionPfS_,(.L_x_3 - _Z12MinReductionPfS_)
        .other          _Z12MinReductionPfS_,@"STO_CUDA_ENTRY STV_DEFAULT"
_Z12MinReductionPfS_:
.text._Z12MinReductionPfS_:
[----:B------:R-:W-:Y:S01]  /*0000*/  LDC R1, c[0x0][0x37c] ;  /* 0x0000df00ff017b82 */ /* 0x000fe20000000800 */
[----:B------:R-:W0:Y:S07]  /*0010*/  S2R R7, SR_TID.X ;  /* 0x0000000000077919 */ /* 0x000e2e0000002100 */
[----:B------:R-:W0:Y:S01]  /*0020*/  S2UR UR4, SR_CTAID.X ;  /* 0x00000000000479c3 */ /* 0x000e220000002500 */
[----:B------:R-:W1:Y:S07]  /*0030*/  LDCU.64 UR6, c[0x0][0x358] ;  /* 0x00006b00ff0677ac */ /* 0x000e6e0008000a00 */
[----:B------:R-:W0:Y:S08]  /*0040*/  LDC R6, c[0x0][0x360] ;  /* 0x0000d800ff067b82 */ /* 0x000e300000000800 */
[----:B------:R-:W2:Y:S01]  /*0050*/  LDC.64 R2, c[0x0][0x380] ;  /* 0x0000e000ff027b82 */ /* 0x000ea20000000a00 */
[----:B0-----:R-:W-:-:S04]  /*0060*/  IMAD R5, R6, UR4, R7 ;  /* 0x0000000406057c24 */ /* 0x001fc8000f8e0207 */
[----:B--2---:R-:W-:-:S06]  /*0070*/  IMAD.WIDE.U32 R2, R5, 0x4, R2 ;  /* 0x0000000405027825 */ /* 0x004fcc00078e0002 */
[----:B-1----:R-:W2:Y:S01]  /*0080*/  LDG.E R2, desc[UR6][R2.64] ;  /* 0x0000000602027981 */ /* 0x002ea2000c1e1900 */
[----:B------:R-:W0:Y:S01]  /*0090*/  S2UR UR5, SR_CgaCtaId ;  /* 0x00000000000579c3 */ /* 0x000e220000008800 */
[----:B------:R-:W-:Y:S01]  /*00a0*/  UMOV UR4, 0x400 ;  /* 0x0000040000047882 */ /* 0x000fe20000000000 */
[----:B------:R-:W-:Y:S01]  /*00b0*/  ISETP.GE.U32.AND P0, PT, R6, 0x2, PT ;  /* 0x000000020600780c */ /* 0x000fe20003f06070 */
[----:B0-----:R-:W-:-:S06]  /*00c0*/  ULEA UR4, UR5, UR4, 0x18 ;  /* 0x0000000405047291 */ /* 0x001fcc000f8ec0ff */
[----:B------:R-:W-:-:S05]  /*00d0*/  LEA R5, R7, UR4, 0x2 ;  /* 0x0000000407057c11 */ /* 0x000fca000f8e10ff */
[----:B--2---:R0:W-:Y:S01]  /*00e0*/  STS [R5], R2 ;  /* 0x0000000205007388 */ /* 0x0041e20000000800 */
[----:B------:R-:W-:Y:S05]  /*00f0*/  @!P0 BRA `(.L_x_0) ;  /* 0x00000000003c8947 */ /* 0x000fea0003800000 */
[----:B------:R-:W-:-:S07]  /*0100*/  IMAD.MOV.U32 R0, RZ, RZ, 0x1 ;  /* 0x00000001ff007424 */ /* 0x000fce00078e00ff */
.L_x_1:
[----:B------:R-:W-:Y:S01]  /*0110*/  IMAD.SHL.U32 R9, R0, 0x2, RZ ;  /* 0x0000000200097824 */ /* 0x000fe200078e00ff */
[----:B------:R-:W-:Y:S03]  /*0120*/  BAR.SYNC.DEFER_BLOCKING 0x0 ;  /* 0x0000000000007b1d */ /* 0x000fe60000010000 */
[----:B0-----:R-:W-:-:S05]  /*0130*/  VIADD R2, R9, 0x3ff ;  /* 0x000003ff09027836 */ /* 0x001fca0000000000 */
[----:B------:R-:W-:-:S04]  /*0140*/  LOP3.LUT P0, RZ, R2, R7, RZ, 0xc0, !PT ;  /* 0x0000000702ff7212 */ /* 0x000fc8000780c0ff */
[----:B------:R-:W-:-:S13]  /*0150*/  ISETP.GT.U32.OR P0, PT, R7, 0x9, P0 ;  /* 0x000000090700780c */ /* 0x000fda0000704470 */
[----:B------:R-:W-:Y:S01]  /*0160*/  @!P0 IMAD R2, R0, 0x4, R5 ;  /* 0x0000000400028824 */ /* 0x000fe200078e0205 */
[----:B------:R-:W-:Y:S01]  /*0170*/  @!P0 LDS R3, [R5] ;  /* 0x0000000005038984 */ /* 0x000fe20000000800 */
[----:B------:R-:W-:-:S04]  /*0180*/  IMAD.MOV.U32 R0, RZ, RZ, R9 ;  /* 0x000000ffff007224 */ /* 0x000fc800078e0009 */
[----:B------:R-:W0:Y:S02]  /*0190*/  @!P0 LDS R2, [R2] ;  /* 0x0000000002028984 */ /* 0x000e240000000800 */
[----:B0-----:R-:W-:-:S04]  /*01a0*/  @!P0 FSETP.GEU.AND P1, PT, R2, R3, PT ;  /* 0x000000030200820b */ /* 0x001fc80003f2e000 */
[----:B------:R-:W-:-:S05]  /*01b0*/  @!P0 FSEL R4, R2, R3, !P1 ;  /* 0x0000000302048208 */ /* 0x000fca0004800000 */
[----:B------:R1:W-:Y:S01]  /*01c0*/  @!P0 STS [R5], R4 ;  /* 0x0000000405008388 */ /* 0x0003e20000000800 */
[----:B------:R-:W-:-:S13]  /*01d0*/  ISETP.GE.U32.AND P0, PT, R9, R6, PT ;  /* 0x000000060900720c */ /* 0x000fda0003f06070 */
[----:B-1----:R-:W-:Y:S05]  /*01e0*/  @!P0 BRA `(.L_x_1) ;  /* 0xfffffffc00c88947 */ /* 0x002fea000383ffff */
.L_x_0:
[----:B------:R-:W1:Y:S01]  /*01f0*/  S2UR UR5, SR_CgaCtaId ;  /* 0x00000000000579c3 */ /* 0x000e620000008800 */
[----:B------:R-:W-:-:S07]  /*0200*/  UMOV UR4, 0x400 ;  /* 0x0000040000047882 */ /* 0x000fce0000000000 */
[----:B0-----:R-:W0:Y:S01]  /*0210*/  LDC.64 R2, c[0x0][0x388] ;  /* 0x0000e200ff027b82 */ /* 0x001e220000000a00 */
[----:B-1----:R-:W-:-:S09]  /*0220*/  ULEA UR4, UR5, UR4, 0x18 ;  /* 0x0000000405047291 */ /* 0x002fd2000f8ec0ff */
[----:B------:R-:W0:Y:S04]  /*0230*/  LDS R5, [UR4] ;  /* 0x00000004ff057984 */ /* 0x000e280008000800 */
[----:B0-----:R-:W-:Y:S01]  /*0240*/  STG.E desc[UR6][R2.64], R5 ;  /* 0x0000000502007986 */ /* 0x001fe2000c101906 */
[----:B------:R-:W-:Y:S05]  /*0250*/  EXIT ;  /* 0x000000000000794d */ /* 0x000fea0003800000 */
.L_x_2:
[----:B------:R-:W-:-:S00]  /*0260*/  BRA `(.L_x_2) ;  /* 0xfffffffc00fc7947 */ /* 0x000fc0000383ffff */
[----:B------:R-:W-:-:S00]  /*0270*/  NOP ;  /* 0x0000000000007918 */ /* 0x000fc00000000000 */
        /* <DEDUP_REMOVED lines=8> */
.L_x_3:


//--------------------- .nv.shared._Z12MinReductionPfS_ --------------------------
	.section	.nv.shared._Z12MinReductionPfS_,"aw",@nobits
	.sectionflags	@""
	.align	4
.nv.shared._Z12MinReductionPfS_:
	.zero		2048


//--------------------- .nv.shared.reserved.0     --------------------------
	.section	.nv.shared.reserved.0,"aw",@nobits
	.weak		__nv_reservedSMEM_offset_0_alias
	.size		__nv_reservedSMEM_offset_0_alias, 0, 64
	.other		__nv_reservedSMEM_offset_0_alias,@"STO_CUDA_RESERVED_SHARED STV_DEFAULT"
__nv_reservedSMEM_offset_0_alias:
	.zero		0
	.zero		64


//--------------------- .nv.constant0._Z12MinReductionPfS_ --------------------------
	.section	.nv.constant0._Z12MinReductionPfS_,"a",@progbits
	.sectionflags	@""
	.align	4
.nv.constant0._Z12MinReductionPfS_:
	.zero		912


//--------------------- SYMBOLS --------------------------

	.type		.nv.reservedSmem.offset0,@object
	.size		.nv.reservedSmem.offset0,0x4
	.type		.nv.reservedSmem.cap,@object
	.size		.nv.reservedSmem.cap,0x4
